//
// Generated by NVIDIA NVVM Compiler
//
// Compiler Build ID: CL-36424714
// Cuda compilation tools, release 13.0, V13.0.88
// Based on NVVM 20.0.0
//

.version 9.0
.target sm_100
.address_size 64

	// .globl	_Z1kv

.visible .entry _Z1kv()
{


	ret;

}


// ===== COMPILED SASS (sm_100) =====

	.target	sm_100

	.elftype	@"ET_EXEC"


//--------------------- .note.nv.tkinfo           --------------------------
	.section	.note.nv.tkinfo,"",@"SHT_NOTE"
	.sectionflags	@"SHF_NOTE_NV_TKINFO"
	.tkinfo
        /*0018*/ 	.word	0x00000002
        /*0030*/ 	.string	""
        /*0030*/ 	.string	"ptxas"
        /*0030*/ 	.string	"Cuda compilation tools, release 13.0, V13.0.88"
        /*0030*/ 	.string	"Build cuda_13.0.r13.0/compiler.36424714_0"
        /*0030*/ 	.string	"-arch sm_100 -m 64 "



//--------------------- .note.nv.cuinfo           --------------------------
	.section	.note.nv.cuinfo,"",@"SHT_NOTE"
	.sectionflags	@"SHF_NOTE_NV_CUINFO"
        /*0018*/ 	.short	0x0002
        /*001a*/ 	.short	0x0064
        /*001c*/ 	.short	0x0082
	.zero		2


//--------------------- .nv.info                  --------------------------
	.section	.nv.info,"",@"SHT_CUDA_INFO"
	.align	4


	//----- nvinfo : EIATTR_REGCOUNT
	.align		4
        /*0000*/ 	.byte	0x04, 0x2f
        /*0002*/ 	.short	(.L_1 - .L_0)
	.align		4
.L_0:
        /*0004*/ 	.word	index@(_Z1kv)
        /*0008*/ 	.word	0x00000004


	//----- nvinfo : EIATTR_FRAME_SIZE
	.align		4
.L_1:
        /*000c*/ 	.byte	0x04, 0x11
        /*000e*/ 	.short	(.L_3 - .L_2)
	.align		4
.L_2:
        /*0010*/ 	.word	index@(_Z1kv)
        /*0014*/ 	.word	0x00000000


	//----- nvinfo : EIATTR_MIN_STACK_SIZE
	.align		4
.L_3:
        /*0018*/ 	.byte	0x04, 0x12
        /*001a*/ 	.short	(.L_5 - .L_4)
	.align		4
.L_4:
        /*001c*/ 	.word	index@(_Z1kv)
        /*0020*/ 	.word	0x00000000
.L_5:


//--------------------- .nv.compat                --------------------------
	.section	.nv.compat,"",@"SHT_CUDA_COMPAT_INFO"
	.align	4
        /*0000*/ 	.byte	0x02, 0x09, 0x00, 0x00, 0x02, 0x02, 0x01, 0x00, 0x02, 0x05, 0x05, 0x00, 0x03, 0x07, 0x01, 0x01
        /*0010*/ 	.byte	0x02, 0x03, 0x00, 0x00, 0x02, 0x06, 0x01, 0x00, 0x04, 0x0b, 0x08, 0x00, 0x09, 0x00, 0x00, 0x00
        /*0020*/ 	.byte	0x00, 0x00, 0x00, 0x00


//--------------------- .nv.info._Z1kv            --------------------------
	.section	.nv.info._Z1kv,"",@"SHT_CUDA_INFO"
	.sectionflags	@""
	.align	4


	//----- nvinfo : EIATTR_CUDA_API_VERSION
	.align		4
        /*0000*/ 	.byte	0x04, 0x37
        /*0002*/ 	.short	(.L_7 - .L_6)
.L_6:
        /*0004*/ 	.word	0x00000082


	//----- nvinfo : EIATTR_SPARSE_MMA_MASK
	.align		4
.L_7:
        /*0008*/ 	.byte	0x03, 0x50
        /*000a*/ 	.short	0x0000


	//----- nvinfo : EIATTR_MAXREG_COUNT
	.align		4
        /*000c*/ 	.byte	0x03, 0x1b
        /*000e*/ 	.short	0x00ff


	//----- nvinfo : EIATTR_MERCURY_ISA_VERSION
	.align		4
        /*0010*/ 	.byte	0x03, 0x5f
        /*0012*/ 	.short	0x0101


	//----- nvinfo : EIATTR_VRC_CTA_INIT_COUNT
	.align		4
        /*0014*/ 	.byte	0x02, 0x4a
	.zero		1
	.zero		1


	//----- nvinfo : EIATTR_EXIT_INSTR_OFFSETS
	.align		4
        /*0018*/ 	.byte	0x04, 0x1c
        /*001a*/ 	.short	(.L_9 - .L_8)


	//   ....[0]....
.L_8:
        /*001c*/ 	.word	0x00000010


	//----- nvinfo : EIATTR_SW_WAR
	.align		4
.L_9:
        /*0020*/ 	.byte	0x04, 0x36
        /*0022*/ 	.short	(.L_11 - .L_10)
.L_10:
        /*0024*/ 	.word	0x00000008
.L_11:


//--------------------- .nv.callgraph             --------------------------
	.section	.nv.callgraph,"",@"SHT_CUDA_CALLGRAPH"
	.align	4
	.sectionentsize	8
	.align		4
        /*0000*/ 	.word	0x00000000
	.align		4
        /*0004*/ 	.word	0xffffffff
	.align		4
        /*0008*/ 	.word	0x00000000
	.align		4
        /*000c*/ 	.word	0xfffffffe
	.align		4
        /*0010*/ 	.word	0x00000000
	.align		4
        /*0014*/ 	.word	0xfffffffd
	.align		4
        /*0018*/ 	.word	0x00000000
	.align		4
        /*001c*/ 	.word	0xfffffffc


//--------------------- .text._Z1kv               --------------------------
	.section	.text._Z1kv,"ax",@progbits
	.align	128
        .global         _Z1kv
        .type           _Z1kv,@function
        .size           _Z1kv,(.L_x_1 - _Z1kv)
        .other          _Z1kv,@"STO_CUDA_ENTRY STV_DEFAULT"
_Z1kv:
.text._Z1kv:
[----:B------:R-:W-:Y:S01]  /*0000*/  LDC R1, c[0x0][0x37c] ;  /* 0x0000df00ff017b82 */ /* 0x000fe20000000800 */
[----:B------:R-:W-:Y:S05]  /*0010*/  EXIT ;  /* 0x000000000000794d */ /* 0x000fea0003800000 */
.L_x_0:
[----:B------:R-:W-:-:S00]  /*0020*/  BRA `(.L_x_0) ;  /* 0xfffffffc00fc7947 */ /* 0x000fc0000383ffff */
[----:B------:R-:W-:-:S00]  /*0030*/  NOP ;  /* 0x0000000000007918 */ /* 0x000fc00000000000 */
        /* <DEDUP_REMOVED lines=12> */
.L_x_1:


//--------------------- .nv.shared.reserved.0     --------------------------
	.section	.nv.shared.reserved.0,"aw",@nobits
	.weak		__nv_reservedSMEM_offset_0_alias
	.size		__nv_reservedSMEM_offset_0_alias, 0, 64
	.other		__nv_reservedSMEM_offset_0_alias,@"STO_CUDA_RESERVED_SHARED STV_DEFAULT"
__nv_reservedSMEM_offset_0_alias:
	.zero		0
	.zero		64


//--------------------- .nv.constant0._Z1kv       --------------------------
	.section	.nv.constant0._Z1kv,"a",@progbits
	.sectionflags	@""
	.align	4
.nv.constant0._Z1kv:
	.zero		896


//--------------------- SYMBOLS --------------------------

	.type		.nv.reservedSmem.offset0,@object
	.size		.nv.reservedSmem.offset0,0x4
